//
// Generated by NVIDIA NVVM Compiler
//
// Compiler Build ID: CL-36424714
// Cuda compilation tools, release 13.0, V13.0.88
// Based on NVVM 20.0.0
//

.version 9.0
.target sm_100
.address_size 64

	// .globl	_Z8gpu_stepILi256EEvP4BodyP3Velifff
.extern .shared .align 16 .b8 sh[];

.visible .entry _Z8gpu_stepILi256EEvP4BodyP3Velifff(
	.param .u64 .ptr .align 1 _Z8gpu_stepILi256EEvP4BodyP3Velifff_param_0,
	.param .u64 .ptr .align 1 _Z8gpu_stepILi256EEvP4BodyP3Velifff_param_1,
	.param .u32 _Z8gpu_stepILi256EEvP4BodyP3Velifff_param_2,
	.param .f32 _Z8gpu_stepILi256EEvP4BodyP3Velifff_param_3,
	.param .f32 _Z8gpu_stepILi256EEvP4BodyP3Velifff_param_4,
	.param .f32 _Z8gpu_stepILi256EEvP4BodyP3Velifff_param_5
)
{
	.reg .pred 	%p<13>;
	.reg .b32 	%r<44>;
	.reg .b32 	%f<218>;
	.reg .b64 	%rd<13>;

	ld.param.u64 	%rd3, [_Z8gpu_stepILi256EEvP4BodyP3Velifff_param_0];
	ld.param.u64 	%rd4, [_Z8gpu_stepILi256EEvP4BodyP3Velifff_param_1];
	ld.param.u32 	%r19, [_Z8gpu_stepILi256EEvP4BodyP3Velifff_param_2];
	ld.param.f32 	%f46, [_Z8gpu_stepILi256EEvP4BodyP3Velifff_param_3];
	ld.param.f32 	%f47, [_Z8gpu_stepILi256EEvP4BodyP3Velifff_param_4];
	ld.param.f32 	%f48, [_Z8gpu_stepILi256EEvP4BodyP3Velifff_param_5];
	cvta.to.global.u64 	%rd1, %rd4;
	cvta.to.global.u64 	%rd2, %rd3;
	mov.u32 	%r20, %ctaid.x;
	mov.u32 	%r21, %ntid.x;
	mov.u32 	%r1, %tid.x;
	mad.lo.s32 	%r2, %r20, %r21, %r1;
	setp.ge.s32 	%p1, %r2, %r19;
	@%p1 bra 	$L__BB0_2;
	mul.wide.s32 	%rd5, %r2, 16;
	add.s64 	%rd6, %rd2, %rd5;
	ld.global.f32 	%f190, [%rd6];
	ld.global.f32 	%f189, [%rd6+4];
	ld.global.f32 	%f188, [%rd6+8];
	add.s64 	%rd7, %rd1, %rd5;
	ld.global.f32 	%f193, [%rd7];
	ld.global.f32 	%f192, [%rd7+4];
	ld.global.f32 	%f191, [%rd7+8];
$L__BB0_2:
	setp.lt.s32 	%p2, %r19, 1;
	mov.f32 	%f212, 0f00000000;
	mov.f32 	%f213, %f212;
	mov.f32 	%f214, %f212;
	@%p2 bra 	$L__BB0_16;
	mov.f32 	%f214, 0f00000000;
	mov.b32 	%r39, 0;
	mov.u32 	%r38, %r19;
	mov.f32 	%f213, %f214;
	mov.f32 	%f212, %f214;
$L__BB0_4:
	min.s32 	%r23, %r38, 256;
	max.s32 	%r5, %r23, 1;
	and.b32  	%r6, %r5, 3;
	add.s32 	%r7, %r39, %r1;
	setp.ge.s32 	%p3, %r7, %r19;
	@%p3 bra 	$L__BB0_6;
	mul.wide.s32 	%rd8, %r7, 16;
	add.s64 	%rd9, %rd2, %rd8;
	ld.global.f32 	%f52, [%rd9];
	ld.global.f32 	%f53, [%rd9+4];
	ld.global.f32 	%f54, [%rd9+8];
	ld.global.f32 	%f55, [%rd9+12];
	shl.b32 	%r24, %r1, 4;
	mov.u32 	%r25, sh;
	add.s32 	%r26, %r25, %r24;
	st.shared.v4.f32 	[%r26], {%f52, %f53, %f54, %f55};
$L__BB0_6:
	bar.sync 	0;
	setp.le.s32 	%p4, %r19, %r39;
	@%p4 bra 	$L__BB0_15;
	setp.lt.s32 	%p5, %r38, 4;
	mov.b32 	%r43, 0;
	@%p5 bra 	$L__BB0_10;
	mov.u32 	%r29, sh;
	add.s32 	%r40, %r29, 32;
	and.b32  	%r30, %r5, 508;
	neg.s32 	%r41, %r30;
$L__BB0_9:
	.pragma "nounroll";
	and.b32  	%r43, %r5, 508;
	ld.shared.v4.f32 	{%f57, %f58, %f59, %f60}, [%r40+-32];
	sub.f32 	%f61, %f57, %f190;
	sub.f32 	%f62, %f58, %f189;
	sub.f32 	%f63, %f59, %f188;
	mul.f32 	%f64, %f62, %f62;
	fma.rn.f32 	%f65, %f61, %f61, %f64;
	fma.rn.f32 	%f66, %f63, %f63, %f65;
	add.f32 	%f67, %f48, %f66;
	rsqrt.approx.f32 	%f68, %f67;
	mul.f32 	%f69, %f68, %f68;
	mul.f32 	%f70, %f68, %f69;
	mul.f32 	%f71, %f47, %f60;
	mul.f32 	%f72, %f71, %f70;
	fma.rn.f32 	%f73, %f61, %f72, %f214;
	fma.rn.f32 	%f74, %f62, %f72, %f213;
	fma.rn.f32 	%f75, %f63, %f72, %f212;
	ld.shared.v4.f32 	{%f76, %f77, %f78, %f79}, [%r40+-16];
	sub.f32 	%f80, %f76, %f190;
	sub.f32 	%f81, %f77, %f189;
	sub.f32 	%f82, %f78, %f188;
	mul.f32 	%f83, %f81, %f81;
	fma.rn.f32 	%f84, %f80, %f80, %f83;
	fma.rn.f32 	%f85, %f82, %f82, %f84;
	add.f32 	%f86, %f48, %f85;
	rsqrt.approx.f32 	%f87, %f86;
	mul.f32 	%f88, %f87, %f87;
	mul.f32 	%f89, %f87, %f88;
	mul.f32 	%f90, %f47, %f79;
	mul.f32 	%f91, %f90, %f89;
	fma.rn.f32 	%f92, %f80, %f91, %f73;
	fma.rn.f32 	%f93, %f81, %f91, %f74;
	fma.rn.f32 	%f94, %f82, %f91, %f75;
	ld.shared.v4.f32 	{%f95, %f96, %f97, %f98}, [%r40];
	sub.f32 	%f99, %f95, %f190;
	sub.f32 	%f100, %f96, %f189;
	sub.f32 	%f101, %f97, %f188;
	mul.f32 	%f102, %f100, %f100;
	fma.rn.f32 	%f103, %f99, %f99, %f102;
	fma.rn.f32 	%f104, %f101, %f101, %f103;
	add.f32 	%f105, %f48, %f104;
	rsqrt.approx.f32 	%f106, %f105;
	mul.f32 	%f107, %f106, %f106;
	mul.f32 	%f108, %f106, %f107;
	mul.f32 	%f109, %f47, %f98;
	mul.f32 	%f110, %f109, %f108;
	fma.rn.f32 	%f111, %f99, %f110, %f92;
	fma.rn.f32 	%f112, %f100, %f110, %f93;
	fma.rn.f32 	%f113, %f101, %f110, %f94;
	ld.shared.v4.f32 	{%f114, %f115, %f116, %f117}, [%r40+16];
	sub.f32 	%f118, %f114, %f190;
	sub.f32 	%f119, %f115, %f189;
	sub.f32 	%f120, %f116, %f188;
	mul.f32 	%f121, %f119, %f119;
	fma.rn.f32 	%f122, %f118, %f118, %f121;
	fma.rn.f32 	%f123, %f120, %f120, %f122;
	add.f32 	%f124, %f48, %f123;
	rsqrt.approx.f32 	%f125, %f124;
	mul.f32 	%f126, %f125, %f125;
	mul.f32 	%f127, %f125, %f126;
	mul.f32 	%f128, %f47, %f117;
	mul.f32 	%f129, %f128, %f127;
	fma.rn.f32 	%f214, %f118, %f129, %f111;
	fma.rn.f32 	%f213, %f119, %f129, %f112;
	fma.rn.f32 	%f212, %f120, %f129, %f113;
	add.s32 	%r41, %r41, 4;
	add.s32 	%r40, %r40, 64;
	setp.ne.s32 	%p6, %r41, 0;
	@%p6 bra 	$L__BB0_9;
$L__BB0_10:
	setp.eq.s32 	%p7, %r6, 0;
	@%p7 bra 	$L__BB0_15;
	setp.eq.s32 	%p8, %r6, 1;
	@%p8 bra 	$L__BB0_13;
	shl.b32 	%r31, %r43, 4;
	mov.u32 	%r32, sh;
	add.s32 	%r33, %r32, %r31;
	ld.shared.v4.f32 	{%f131, %f132, %f133, %f134}, [%r33];
	sub.f32 	%f135, %f131, %f190;
	sub.f32 	%f136, %f132, %f189;
	sub.f32 	%f137, %f133, %f188;
	mul.f32 	%f138, %f136, %f136;
	fma.rn.f32 	%f139, %f135, %f135, %f138;
	fma.rn.f32 	%f140, %f137, %f137, %f139;
	add.f32 	%f141, %f48, %f140;
	rsqrt.approx.f32 	%f142, %f141;
	mul.f32 	%f143, %f142, %f142;
	mul.f32 	%f144, %f142, %f143;
	mul.f32 	%f145, %f47, %f134;
	mul.f32 	%f146, %f145, %f144;
	fma.rn.f32 	%f147, %f135, %f146, %f214;
	fma.rn.f32 	%f148, %f136, %f146, %f213;
	fma.rn.f32 	%f149, %f137, %f146, %f212;
	ld.shared.v4.f32 	{%f150, %f151, %f152, %f153}, [%r33+16];
	sub.f32 	%f154, %f150, %f190;
	sub.f32 	%f155, %f151, %f189;
	sub.f32 	%f156, %f152, %f188;
	mul.f32 	%f157, %f155, %f155;
	fma.rn.f32 	%f158, %f154, %f154, %f157;
	fma.rn.f32 	%f159, %f156, %f156, %f158;
	add.f32 	%f160, %f48, %f159;
	rsqrt.approx.f32 	%f161, %f160;
	mul.f32 	%f162, %f161, %f161;
	mul.f32 	%f163, %f161, %f162;
	mul.f32 	%f164, %f47, %f153;
	mul.f32 	%f165, %f164, %f163;
	fma.rn.f32 	%f214, %f154, %f165, %f147;
	fma.rn.f32 	%f213, %f155, %f165, %f148;
	fma.rn.f32 	%f212, %f156, %f165, %f149;
	add.s32 	%r43, %r43, 2;
$L__BB0_13:
	and.b32  	%r34, %r5, 1;
	setp.eq.b32 	%p9, %r34, 1;
	not.pred 	%p10, %p9;
	@%p10 bra 	$L__BB0_15;
	shl.b32 	%r35, %r43, 4;
	mov.u32 	%r36, sh;
	add.s32 	%r37, %r36, %r35;
	ld.shared.v4.f32 	{%f166, %f167, %f168, %f169}, [%r37];
	sub.f32 	%f170, %f166, %f190;
	sub.f32 	%f171, %f167, %f189;
	sub.f32 	%f172, %f168, %f188;
	mul.f32 	%f173, %f171, %f171;
	fma.rn.f32 	%f174, %f170, %f170, %f173;
	fma.rn.f32 	%f175, %f172, %f172, %f174;
	add.f32 	%f176, %f48, %f175;
	rsqrt.approx.f32 	%f177, %f176;
	mul.f32 	%f178, %f177, %f177;
	mul.f32 	%f179, %f177, %f178;
	mul.f32 	%f180, %f47, %f169;
	mul.f32 	%f181, %f180, %f179;
	fma.rn.f32 	%f214, %f170, %f181, %f214;
	fma.rn.f32 	%f213, %f171, %f181, %f213;
	fma.rn.f32 	%f212, %f172, %f181, %f212;
$L__BB0_15:
	bar.sync 	0;
	add.s32 	%r39, %r39, 256;
	setp.lt.s32 	%p11, %r39, %r19;
	add.s32 	%r38, %r38, -256;
	@%p11 bra 	$L__BB0_4;
$L__BB0_16:
	setp.ge.s32 	%p12, %r2, %r19;
	@%p12 bra 	$L__BB0_18;
	fma.rn.f32 	%f182, %f46, %f214, %f193;
	fma.rn.f32 	%f183, %f46, %f213, %f192;
	fma.rn.f32 	%f184, %f46, %f212, %f191;
	fma.rn.f32 	%f185, %f46, %f182, %f190;
	fma.rn.f32 	%f186, %f46, %f183, %f189;
	fma.rn.f32 	%f187, %f46, %f184, %f188;
	mul.wide.s32 	%rd10, %r2, 16;
	add.s64 	%rd11, %rd1, %rd10;
	st.global.f32 	[%rd11], %f182;
	st.global.f32 	[%rd11+4], %f183;
	st.global.f32 	[%rd11+8], %f184;
	add.s64 	%rd12, %rd2, %rd10;
	st.global.f32 	[%rd12], %f185;
	st.global.f32 	[%rd12+4], %f186;
	st.global.f32 	[%rd12+8], %f187;
$L__BB0_18:
	ret;

}


// ===== COMPILED SASS (sm_100) =====

	.target	sm_100

	.elftype	@"ET_EXEC"


//--------------------- .note.nv.tkinfo           --------------------------
	.section	.note.nv.tkinfo,"",@"SHT_NOTE"
	.sectionflags	@"SHF_NOTE_NV_TKINFO"
	.tkinfo
        /*0018*/ 	.word	0x00000002
        /*0030*/ 	.string	""
        /*0030*/ 	.string	"ptxas"
        /*0030*/ 	.string	"Cuda compilation tools, release 13.0, V13.0.88"
        /*0030*/ 	.string	"Build cuda_13.0.r13.0/compiler.36424714_0"
        /*0030*/ 	.string	"-arch sm_100 -m 64 "



//--------------------- .note.nv.cuinfo           --------------------------
	.section	.note.nv.cuinfo,"",@"SHT_NOTE"
	.sectionflags	@"SHF_NOTE_NV_CUINFO"
        /*0018*/ 	.short	0x0002
        /*001a*/ 	.short	0x0064
        /*001c*/ 	.short	0x0082
	.zero		2


//--------------------- .nv.info                  --------------------------
	.section	.nv.info,"",@"SHT_CUDA_INFO"
	.align	4


	//----- nvinfo : EIATTR_REGCOUNT
	.align		4
        /*0000*/ 	.byte	0x04, 0x2f
        /*0002*/ 	.short	(.L_1 - .L_0)
	.align		4
.L_0:
        /*0004*/ 	.word	index@(_Z8gpu_stepILi256EEvP4BodyP3Velifff)
        /*0008*/ 	.word	0x00000020


	//----- nvinfo : EIATTR_FRAME_SIZE
	.align		4
.L_1:
        /*000c*/ 	.byte	0x04, 0x11
        /*000e*/ 	.short	(.L_3 - .L_2)
	.align		4
.L_2:
        /*0010*/ 	.word	index@(_Z8gpu_stepILi256EEvP4BodyP3Velifff)
        /*0014*/ 	.word	0x00000000


	//----- nvinfo : EIATTR_MIN_STACK_SIZE
	.align		4
.L_3:
        /*0018*/ 	.byte	0x04, 0x12
        /*001a*/ 	.short	(.L_5 - .L_4)
	.align		4
.L_4:
        /*001c*/ 	.word	index@(_Z8gpu_stepILi256EEvP4BodyP3Velifff)
        /*0020*/ 	.word	0x00000000
.L_5:


//--------------------- .nv.compat                --------------------------
	.section	.nv.compat,"",@"SHT_CUDA_COMPAT_INFO"
	.align	4
        /*0000*/ 	.byte	0x02, 0x09, 0x00, 0x00, 0x02, 0x02, 0x01, 0x00, 0x02, 0x05, 0x05, 0x00, 0x03, 0x07, 0x01, 0x01
        /*0010*/ 	.byte	0x02, 0x03, 0x00, 0x00, 0x02, 0x06, 0x01, 0x00, 0x04, 0x0b, 0x08, 0x00, 0x01, 0x00, 0x00, 0x00
        /*0020*/ 	.byte	0x00, 0x00, 0x00, 0x00


//--------------------- .nv.info._Z8gpu_stepILi256EEvP4BodyP3Velifff --------------------------
	.section	.nv.info._Z8gpu_stepILi256EEvP4BodyP3Velifff,"",@"SHT_CUDA_INFO"
	.sectionflags	@""
	.align	4


	//----- nvinfo : EIATTR_CUDA_API_VERSION
	.align		4
        /*0000*/ 	.byte	0x04, 0x37
        /*0002*/ 	.short	(.L_7 - .L_6)
.L_6:
        /*0004*/ 	.word	0x00000082


	//----- nvinfo : EIATTR_KPARAM_INFO
	.align		4
.L_7:
        /*0008*/ 	.byte	0x04, 0x17
        /*000a*/ 	.short	(.L_9 - .L_8)
.L_8:
        /*000c*/ 	.word	0x00000000
        /*0010*/ 	.short	0x0005
        /*0012*/ 	.short	0x001c
        /*0014*/ 	.byte	0x00, 0xf0, 0x11, 0x00


	//----- nvinfo : EIATTR_KPARAM_INFO
	.align		4
.L_9:
        /*0018*/ 	.byte	0x04, 0x17
        /*001a*/ 	.short	(.L_11 - .L_10)
.L_10:
        /*001c*/ 	.word	0x00000000
        /*0020*/ 	.short	0x0004
        /*0022*/ 	.short	0x0018
        /*0024*/ 	.byte	0x00, 0xf0, 0x11, 0x00


	//----- nvinfo : EIATTR_KPARAM_INFO
	.align		4
.L_11:
        /*0028*/ 	.byte	0x04, 0x17
        /*002a*/ 	.short	(.L_13 - .L_12)
.L_12:
        /*002c*/ 	.word	0x00000000
        /*0030*/ 	.short	0x0003
        /*0032*/ 	.short	0x0014
        /*0034*/ 	.byte	0x00, 0xf0, 0x11, 0x00


	//----- nvinfo : EIATTR_KPARAM_INFO
	.align		4
.L_13:
        /*0038*/ 	.byte	0x04, 0x17
        /*003a*/ 	.short	(.L_15 - .L_14)
.L_14:
        /*003c*/ 	.word	0x00000000
        /*0040*/ 	.short	0x0002
        /*0042*/ 	.short	0x0010
        /*0044*/ 	.byte	0x00, 0xf0, 0x11, 0x00


	//----- nvinfo : EIATTR_KPARAM_INFO
	.align		4
.L_15:
        /*0048*/ 	.byte	0x04, 0x17
        /*004a*/ 	.short	(.L_17 - .L_16)
.L_16:
        /*004c*/ 	.word	0x00000000
        /*0050*/ 	.short	0x0001
        /*0052*/ 	.short	0x0008
        /*0054*/ 	.byte	0x00, 0xf5, 0x21, 0x00


	//----- nvinfo : EIATTR_KPARAM_INFO
	.align		4
.L_17:
        /*0058*/ 	.byte	0x04, 0x17
        /*005a*/ 	.short	(.L_19 - .L_18)
.L_18:
        /*005c*/ 	.word	0x00000000
        /*0060*/ 	.short	0x0000
        /*0062*/ 	.short	0x0000
        /*0064*/ 	.byte	0x00, 0xf5, 0x21, 0x00


	//----- nvinfo : EIATTR_SPARSE_MMA_MASK
	.align		4
.L_19:
        /*0068*/ 	.byte	0x03, 0x50
        /*006a*/ 	.short	0x0000


	//----- nvinfo : EIATTR_MAXREG_COUNT
	.align		4
        /*006c*/ 	.byte	0x03, 0x1b
        /*006e*/ 	.short	0x00ff


	//----- nvinfo : EIATTR_NUM_BARRIERS
	.align		4
        /*0070*/ 	.byte	0x02, 0x4c
        /*0072*/ 	.byte	0x01
	.zero		1


	//----- nvinfo : EIATTR_MERCURY_ISA_VERSION
	.align		4
        /*0074*/ 	.byte	0x03, 0x5f
        /*0076*/ 	.short	0x0101


	//----- nvinfo : EIATTR_VRC_CTA_INIT_COUNT
	.align		4
        /*0078*/ 	.byte	0x02, 0x4a
	.zero		1
	.zero		1


	//----- nvinfo : EIATTR_EXIT_INSTR_OFFSETS
	.align		4
        /*007c*/ 	.byte	0x04, 0x1c
        /*007e*/ 	.short	(.L_21 - .L_20)


	//   ....[0]....
.L_20:
        /*0080*/ 	.word	0x00000de0


	//   ....[1]....
        /*0084*/ 	.word	0x00000f00


	//----- nvinfo : EIATTR_CRS_STACK_SIZE
	.align		4
.L_21:
        /*0088*/ 	.byte	0x04, 0x1e
        /*008a*/ 	.short	(.L_23 - .L_22)
.L_22:
        /*008c*/ 	.word	0x00000000


	//----- nvinfo : EIATTR_CBANK_PARAM_SIZE
	.align		4
.L_23:
        /*0090*/ 	.byte	0x03, 0x19
        /*0092*/ 	.short	0x0020


	//----- nvinfo : EIATTR_PARAM_CBANK
	.align		4
        /*0094*/ 	.byte	0x04, 0x0a
        /*0096*/ 	.short	(.L_25 - .L_24)
	.align		4
.L_24:
        /*0098*/ 	.word	index@(.nv.constant0._Z8gpu_stepILi256EEvP4BodyP3Velifff)
        /*009c*/ 	.short	0x0380
        /*009e*/ 	.short	0x0020


	//----- nvinfo : EIATTR_SW_WAR
	.align		4
.L_25:
        /*00a0*/ 	.byte	0x04, 0x36
        /*00a2*/ 	.short	(.L_27 - .L_26)
.L_26:
        /*00a4*/ 	.word	0x00000008
.L_27:


//--------------------- .nv.callgraph             --------------------------
	.section	.nv.callgraph,"",@"SHT_CUDA_CALLGRAPH"
	.align	4
	.sectionentsize	8
	.align		4
        /*0000*/ 	.word	0x00000000
	.align		4
        /*0004*/ 	.word	0xffffffff
	.align		4
        /*0008*/ 	.word	0x00000000
	.align		4
        /*000c*/ 	.word	0xfffffffe
	.align		4
        /*0010*/ 	.word	0x00000000
	.align		4
        /*0014*/ 	.word	0xfffffffd
	.align		4
        /*0018*/ 	.word	0x00000000
	.align		4
        /*001c*/ 	.word	0xfffffffc


//--------------------- .text._Z8gpu_stepILi256EEvP4BodyP3Velifff --------------------------
	.section	.text._Z8gpu_stepILi256EEvP4BodyP3Velifff,"ax",@progbits
	.align	128
        .global         _Z8gpu_stepILi256EEvP4BodyP3Velifff
        .type           _Z8gpu_stepILi256EEvP4BodyP3Velifff,@function
        .size           _Z8gpu_stepILi256EEvP4BodyP3Velifff,(.L_x_9 - _Z8gpu_stepILi256EEvP4BodyP3Velifff)
        .other          _Z8gpu_stepILi256EEvP4BodyP3Velifff,@"STO_CUDA_ENTRY STV_DEFAULT"
_Z8gpu_stepILi256EEvP4BodyP3Velifff:
.text._Z8gpu_stepILi256EEvP4BodyP3Velifff:
[----:B------:R-:W-:Y:S01]  /*0000*/  LDC R1, c[0x0][0x37c] ;  /* 0x0000df00ff017b82 */ /* 0x000fe20000000800 */
[----:B------:R-:W0:Y:S07]  /*0010*/  S2R R0, SR_TID.X ;  /* 0x0000000000007919 */ /* 0x000e2e0000002100 */
[----:B------:R-:W0:Y:S01]  /*0020*/  S2UR UR4, SR_CTAID.X ;  /* 0x00000000000479c3 */ /* 0x000e220000002500 */
[----:B------:R-:W1:Y:S01]  /*0030*/  LDCU UR12, c[0x0][0x390] ;  /* 0x00007200ff0c77ac */ /* 0x000e620008000800 */
[----:B------:R-:W-:Y:S01]  /*0040*/  BSSY.RECONVERGENT B0, `(.L_x_0) ;  /* 0x0000010000007945 */ /* 0x000fe20003800200 */
[----:B------:R-:W2:Y:S05]  /*0050*/  LDCU.64 UR10, c[0x0][0x358] ;  /* 0x00006b00ff0a77ac */ /* 0x000eaa0008000a00 */
[----:B------:R-:W0:Y:S02]  /*0060*/  LDC R3, c[0x0][0x360] ;  /* 0x0000d800ff037b82 */ /* 0x000e240000000800 */
[----:B0-----:R-:W-:-:S05]  /*0070*/  IMAD R20, R3, UR4, R0 ;  /* 0x0000000403147c24 */ /* 0x001fca000f8e0200 */
[----:B-1----:R-:W-:-:S13]  /*0080*/  ISETP.GE.AND P0, PT, R20, UR12, PT ;  /* 0x0000000c14007c0c */ /* 0x002fda000bf06270 */
[----:B--2---:R-:W-:Y:S05]  /*0090*/  @P0 BRA `(.L_x_1) ;  /* 0x0000000000280947 */ /* 0x004fea0003800000 */
[----:B------:R-:W0:Y:S08]  /*00a0*/  LDC.64 R4, c[0x0][0x380] ;  /* 0x0000e000ff047b82 */ /* 0x000e300000000a00 */
[----:B------:R-:W1:Y:S01]  /*00b0*/  LDC.64 R6, c[0x0][0x388] ;  /* 0x0000e200ff067b82 */ /* 0x000e620000000a00 */
[----:B0-----:R-:W-:-:S05]  /*00c0*/  IMAD.WIDE R4, R20, 0x10, R4 ;  /* 0x0000001014047825 */ /* 0x001fca00078e0204 */
[----:B------:R0:W5:Y:S01]  /*00d0*/  LDG.E R21, desc[UR10][R4.64] ;  /* 0x0000000a04157981 */ /* 0x000162000c1e1900 */
[----:B-1----:R-:W-:-:S03]  /*00e0*/  IMAD.WIDE R6, R20, 0x10, R6 ;  /* 0x0000001014067825 */ /* 0x002fc600078e0206 */
[----:B------:R0:W5:Y:S04]  /*00f0*/  LDG.E R18, desc[UR10][R4.64+0x4] ;  /* 0x0000040a04127981 */ /* 0x000168000c1e1900 */
[----:B------:R0:W5:Y:S04]  /*0100*/  LDG.E R19, desc[UR10][R4.64+0x8] ;  /* 0x0000080a04137981 */ /* 0x000168000c1e1900 */
[----:B------:R0:W5:Y:S04]  /*0110*/  LDG.E R2, desc[UR10][R6.64] ;  /* 0x0000000a06027981 */ /* 0x000168000c1e1900 */
[----:B------:R0:W5:Y:S04]  /*0120*/  LDG.E R3, desc[UR10][R6.64+0x4] ;  /* 0x0000040a06037981 */ /* 0x000168000c1e1900 */
[----:B------:R0:W5:Y:S02]  /*0130*/  LDG.E R16, desc[UR10][R6.64+0x8] ;  /* 0x0000080a06107981 */ /* 0x000164000c1e1900 */
.L_x_1:
[----:B------:R-:W-:Y:S05]  /*0140*/  BSYNC.RECONVERGENT B0 ;  /* 0x0000000000007941 */ /* 0x000fea0003800200 */
.L_x_0:
[----:B------:R-:W-:Y:S01]  /*0150*/  UISETP.GE.AND UP0, UPT, UR12, 0x1, UPT ;  /* 0x000000010c00788c */ /* 0x000fe2000bf06270 */
[----:B------:R-:W-:Y:S01]  /*0160*/  HFMA2 R17, -RZ, RZ, 0, 0 ;  /* 0x00000000ff117431 */ /* 0x000fe200000001ff */
[----:B------:R-:W-:-:S07]  /*0170*/  CS2R R12, SRZ ;  /* 0x00000000000c7805 */ /* 0x000fce000001ff00 */
[----:B------:R-:W-:Y:S05]  /*0180*/  BRA.U !UP0, `(.L_x_2) ;  /* 0x0000000d08107547 */ /* 0x000fea000b800000 */
[----:B------:R-:W-:Y:S02]  /*0190*/  CS2R R12, SRZ ;  /* 0x00000000000c7805 */ /* 0x000fe4000001ff00 */
[----:B------:R-:W-:Y:S01]  /*01a0*/  MOV R17, RZ ;  /* 0x000000ff00117202 */ /* 0x000fe20000000f00 */
[----:B------:R-:W1:Y:S01]  /*01b0*/  LDCU UR9, c[0x0][0x390] ;  /* 0x00007200ff0977ac */ /* 0x000e620008000800 */
[----:B------:R-:W-:-:S05]  /*01c0*/  UMOV UR4, URZ ;  /* 0x000000ff00047c82 */ /* 0x000fca0008000000 */
.L_x_7:
[----:B------:R-:W2:Y:S01]  /*01d0*/  LDCU UR12, c[0x0][0x390] ;  /* 0x00007200ff0c77ac */ /* 0x000ea20008000800 */
[----:B0-----:R-:W-:-:S04]  /*01e0*/  IADD3 R5, PT, PT, R0, UR4, RZ ;  /* 0x0000000400057c10 */ /* 0x001fc8000fffe0ff */
[----:B--2---:R-:W-:-:S13]  /*01f0*/  ISETP.GE.AND P0, PT, R5, UR12, PT ;  /* 0x0000000c05007c0c */ /* 0x004fda000bf06270 */
[----:B------:R-:W0:Y:S02]  /*0200*/  @!P0 LDC.64 R8, c[0x0][0x380] ;  /* 0x0000e000ff088b82 */ /* 0x000e240000000a00 */
[----:B0-----:R-:W-:-:S05]  /*0210*/  @!P0 IMAD.WIDE R8, R5, 0x10, R8 ;  /* 0x0000001005088825 */ /* 0x001fca00078e0208 */
[----:B------:R-:W2:Y:S04]  /*0220*/  @!P0 LDG.E R4, desc[UR10][R8.64] ;  /* 0x0000000a08048981 */ /* 0x000ea8000c1e1900 */
[----:B------:R-:W2:Y:S04]  /*0230*/  @!P0 LDG.E R5, desc[UR10][R8.64+0x4] ;  /* 0x0000040a08058981 */ /* 0x000ea8000c1e1900 */
[----:B------:R-:W2:Y:S04]  /*0240*/  @!P0 LDG.E R6, desc[UR10][R8.64+0x8] ;  /* 0x0000080a08068981 */ /* 0x000ea8000c1e1900 */
[----:B------:R-:W2:Y:S01]  /*0250*/  @!P0 LDG.E R7, desc[UR10][R8.64+0xc] ;  /* 0x00000c0a08078981 */ /* 0x000ea2000c1e1900 */
[----:B------:R-:W-:Y:S01]  /*0260*/  @!P0 MOV R10, 0x400 ;  /* 0x00000400000a8802 */ /* 0x000fe20000000f00 */
[----:B------:R-:W-:Y:S01]  /*0270*/  UISETP.GE.AND UP0, UPT, UR4, UR12, UPT ;  /* 0x0000000c0400728c */ /* 0x000fe2000bf06270 */
[----:B------:R-:W0:Y:S02]  /*0280*/  @!P0 S2R R11, SR_CgaCtaId ;  /* 0x00000000000b8919 */ /* 0x000e240000008800 */
[----:B0-----:R-:W-:-:S04]  /*0290*/  @!P0 LEA R11, R11, R10, 0x18 ;  /* 0x0000000a0b0b8211 */ /* 0x001fc800078ec0ff */
[----:B------:R-:W-:-:S05]  /*02a0*/  @!P0 LEA R11, R0, R11, 0x4 ;  /* 0x0000000b000b8211 */ /* 0x000fca00078e20ff */
[----:B--2---:R0:W-:Y:S01]  /*02b0*/  @!P0 STS.128 [R11], R4 ;  /* 0x000000040b008388 */ /* 0x0041e20000000c00 */
[----:B------:R-:W-:Y:S06]  /*02c0*/  BAR.SYNC.DEFER_BLOCKING 0x0 ;  /* 0x0000000000007b1d */ /* 0x000fec0000010000 */
[----:B------:R-:W-:Y:S05]  /*02d0*/  BRA.U UP0, `(.L_x_3) ;  /* 0x0000000900a87547 */ /* 0x000fea000b800000 */
[----:B-1----:R-:W-:-:S04]  /*02e0*/  UISETP.LT.AND UP0, UPT, UR9, 0x100, UPT ;  /* 0x000001000900788c */ /* 0x002fc8000bf01270 */
[----:B------:R-:W-:-:S04]  /*02f0*/  USEL UR5, UR9, 0x100, UP0 ;  /* 0x0000010009057887 */ /* 0x000fc80008000000 */
[----:B------:R-:W-:-:S04]  /*0300*/  UISETP.LT.AND UP0, UPT, UR5, 0x1, UPT ;  /* 0x000000010500788c */ /* 0x000fc8000bf01270 */
[----:B------:R-:W-:Y:S02]  /*0310*/  USEL UR7, UR5, 0x1, !UP0 ;  /* 0x0000000105077887 */ /* 0x000fe4000c000000 */
[----:B------:R-:W-:Y:S02]  /*0320*/  UISETP.GE.AND UP0, UPT, UR9, 0x4, UPT ;  /* 0x000000040900788c */ /* 0x000fe4000bf06270 */
[----:B------:R-:W-:Y:S01]  /*0330*/  ULOP3.LUT UR13, UR7, 0x3, URZ, 0xc0, !UPT ;  /* 0x00000003070d7892 */ /* 0x000fe2000f8ec0ff */
[----:B------:R-:W-:-:S06]  /*0340*/  UMOV UR5, URZ ;  /* 0x000000ff00057c82 */ /* 0x000fcc0008000000 */
[----:B------:R-:W-:Y:S05]  /*0350*/  BRA.U !UP0, `(.L_x_4) ;  /* 0x00000005085c7547 */ /* 0x000fea000b800000 */
[----:B------:R-:W1:Y:S01]  /*0360*/  S2UR UR8, SR_CgaCtaId ;  /* 0x00000000000879c3 */ /* 0x000e620000008800 */
[----:B------:R-:W-:Y:S01]  /*0370*/  UMOV UR6, 0x400 ;  /* 0x0000040000067882 */ /* 0x000fe20000000000 */
[----:B------:R-:W-:Y:S01]  /*0380*/  ULOP3.LUT UR5, UR7, 0x1fc, URZ, 0xc0, !UPT ;  /* 0x000001fc07057892 */ /* 0x000fe2000f8ec0ff */
[----:B------:R-:W2:Y:S01]  /*0390*/  LDCU.64 UR14, c[0x0][0x398] ;  /* 0x00007300ff0e77ac */ /* 0x000ea20008000a00 */
[----:B-1----:R-:W-:Y:S02]  /*03a0*/  ULEA UR6, UR8, UR6, 0x18 ;  /* 0x0000000608067291 */ /* 0x002fe4000f8ec0ff */
[----:B------:R-:W-:Y:S02]  /*03b0*/  UIADD3 UR8, UPT, UPT, -UR5, URZ, URZ ;  /* 0x000000ff05087290 */ /* 0x000fe4000fffe1ff */
[----:B--2---:R-:W-:-:S12]  /*03c0*/  UIADD3 UR6, UPT, UPT, UR6, 0x20, URZ ;  /* 0x0000002006067890 */ /* 0x004fd8000fffe0ff */
.L_x_5:
[----:B0-----:R-:W0:Y:S01]  /*03d0*/  LDS.128 R8, [UR6+-0x20] ;  /* 0xffffe006ff087984 */ /* 0x001e220008000c00 */
[----:B------:R-:W-:-:S03]  /*03e0*/  UIADD3 UR8, UPT, UPT, UR8, 0x4, URZ ;  /* 0x0000000408087890 */ /* 0x000fc6000fffe0ff */
[----:B------:R-:W1:Y:S01]  /*03f0*/  LDS.128 R4, [UR6+-0x10] ;  /* 0xfffff006ff047984 */ /* 0x000e620008000c00 */
[----:B------:R-:W-:Y:S01]  /*0400*/  UISETP.NE.AND UP0, UPT, UR8, URZ, UPT ;  /* 0x000000ff0800728c */ /* 0x000fe2000bf05270 */
[C---:B0----5:R-:W-:Y:S01]  /*0410*/  FADD R15, -R18.reuse, R9 ;  /* 0x00000009120f7221 */ /* 0x061fe20000000100 */
[----:B------:R-:W-:Y:S01]  /*0420*/  FADD R14, -R21, R8 ;  /* 0x00000008150e7221 */ /* 0x000fe20000000100 */
[----:B------:R-:W-:Y:S01]  /*0430*/  FADD R22, -R19, R10 ;  /* 0x0000000a13167221 */ /* 0x000fe20000000100 */
[----:B------:R-:W-:Y:S01]  /*0440*/  FMUL R26, R11, UR14 ;  /* 0x0000000e0b1a7c20 */ /* 0x000fe20008400000 */
[----:B------:R-:W-:Y:S01]  /*0450*/  FMUL R9, R15, R15 ;  /* 0x0000000f0f097220 */ /* 0x000fe20000400000 */
[----:B-1----:R-:W-:Y:S01]  /*0460*/  FADD R5, -R18, R5 ;  /* 0x0000000512057221 */ /* 0x002fe20000000100 */
[----:B------:R-:W-:Y:S01]  /*0470*/  FADD R4, -R21, R4 ;  /* 0x0000000415047221 */ /* 0x000fe20000000100 */
[----:B------:R-:W-:Y:S01]  /*0480*/  FADD R23, -R19, R6 ;  /* 0x0000000613177221 */ /* 0x000fe20000000100 */
[----:B------:R-:W-:Y:S01]  /*0490*/  FFMA R9, R14, R14, R9 ;  /* 0x0000000e0e097223 */ /* 0x000fe20000000009 */
[----:B------:R-:W-:Y:S01]  /*04a0*/  FMUL R25, R5, R5 ;  /* 0x0000000505197220 */ /* 0x000fe20000400000 */
[----:B------:R-:W-:-:S02]  /*04b0*/  FMUL R28, R7, UR14 ;  /* 0x0000000e071c7c20 */ /* 0x000fc40008400000 */
[----:B------:R-:W-:Y:S01]  /*04c0*/  FFMA R9, R22, R22, R9 ;  /* 0x0000001616097223 */ /* 0x000fe20000000009 */
[----:B------:R-:W-:-:S03]  /*04d0*/  FFMA R6, R4, R4, R25 ;  /* 0x0000000404067223 */ /* 0x000fc60000000019 */
[----:B------:R-:W-:Y:S01]  /*04e0*/  FADD R9, R9, UR15 ;  /* 0x0000000f09097e21 */ /* 0x000fe20008000000 */
[----:B------:R-:W-:-:S04]  /*04f0*/  FFMA R6, R23, R23, R6 ;  /* 0x0000001717067223 */ /* 0x000fc80000000006 */
[----:B------:R-:W-:Y:S01]  /*0500*/  FSETP.GEU.AND P0, PT, |R9|, 1.175494350822287508e-38, PT ;  /* 0x008000000900780b */ /* 0x000fe20003f0e200 */
[----:B------:R-:W-:-:S12]  /*0510*/  FADD R6, R6, UR15 ;  /* 0x0000000f06067e21 */ /* 0x000fd80008000000 */
[----:B------:R-:W-:-:S04]  /*0520*/  @!P0 FMUL R9, R9, 16777216 ;  /* 0x4b80000009098820 */ /* 0x000fc80000400000 */
[----:B------:R-:W0:Y:S02]  /*0530*/  MUFU.RSQ R8, R9 ;  /* 0x0000000900087308 */ /* 0x000e240000001400 */
[----:B0-----:R-:W-:Y:S01]  /*0540*/  @!P0 FMUL R8, R8, 4096 ;  /* 0x4580000008088820 */ /* 0x001fe20000400000 */
[----:B------:R-:W-:-:S03]  /*0550*/  FSETP.GEU.AND P0, PT, |R6|, 1.175494350822287508e-38, PT ;  /* 0x008000000600780b */ /* 0x000fc60003f0e200 */
[----:B------:R-:W-:-:S04]  /*0560*/  FMUL R25, R8, R8 ;  /* 0x0000000808197220 */ /* 0x000fc80000400000 */
[----:B------:R-:W-:Y:S02]  /*0570*/  FMUL R25, R8, R25 ;  /* 0x0000001908197220 */ /* 0x000fe40000400000 */
[----:B------:R-:W0:Y:S02]  /*0580*/  LDS.128 R8, [UR6] ;  /* 0x00000006ff087984 */ /* 0x000e240008000c00 */
[----:B------:R-:W-:Y:S02]  /*0590*/  FMUL R26, R25, R26 ;  /* 0x0000001a191a7220 */ /* 0x000fe40000400000 */
[----:B------:R-:W-:Y:S02]  /*05a0*/  @!P0 FMUL R6, R6, 16777216 ;  /* 0x4b80000006068820 */ /* 0x000fe40000400000 */
[-C--:B------:R-:W-:Y:S01]  /*05b0*/  FFMA R25, R14, R26.reuse, R13 ;  /* 0x0000001a0e197223 */ /* 0x080fe2000000000d */
[-C--:B------:R-:W-:Y:S01]  /*05c0*/  FFMA R24, R15, R26.reuse, R12 ;  /* 0x0000001a0f187223 */ /* 0x080fe2000000000c */
[----:B------:R-:W1:Y:S01]  /*05d0*/  MUFU.RSQ R27, R6 ;  /* 0x00000006001b7308 */ /* 0x000e620000001400 */
[----:B------:R-:W2:Y:S01]  /*05e0*/  LDS.128 R12, [UR6+0x10] ;  /* 0x00001006ff0c7984 */ /* 0x000ea20008000c00 */
[----:B------:R-:W-:Y:S01]  /*05f0*/  FFMA R22, R22, R26, R17 ;  /* 0x0000001a16167223 */ /* 0x000fe20000000011 */
[----:B------:R-:W-:Y:S01]  /*0600*/  UIADD3 UR6, UPT, UPT, UR6, 0x40, URZ ;  /* 0x0000004006067890 */ /* 0x000fe2000fffe0ff */
[----:B-1----:R-:W-:-:S04]  /*0610*/  @!P0 FMUL R27, R27, 4096 ;  /* 0x458000001b1b8820 */ /* 0x002fc80000400000 */
[----:B------:R-:W-:-:S04]  /*0620*/  FMUL R26, R27, R27 ;  /* 0x0000001b1b1a7220 */ /* 0x000fc80000400000 */
[----:B------:R-:W-:-:S04]  /*0630*/  FMUL R17, R27, R26 ;  /* 0x0000001a1b117220 */ /* 0x000fc80000400000 */
[----:B------:R-:W-:Y:S01]  /*0640*/  FMUL R17, R17, R28 ;  /* 0x0000001c11117220 */ /* 0x000fe20000400000 */
[----:B0-----:R-:W-:Y:S01]  /*0650*/  FADD R9, -R18, R9 ;  /* 0x0000000912097221 */ /* 0x001fe20000000100 */
[----:B------:R-:W-:Y:S01]  /*0660*/  FADD R26, -R19, R10 ;  /* 0x0000000a131a7221 */ /* 0x000fe20000000100 */
[----:B------:R-:W-:Y:S01]  /*0670*/  FADD R8, -R21, R8 ;  /* 0x0000000815087221 */ /* 0x000fe20000000100 */
[----:B------:R-:W-:Y:S01]  /*0680*/  FFMA R25, R4, R17, R25 ;  /* 0x0000001104197223 */ /* 0x000fe20000000019 */
[----:B------:R-:W-:Y:S01]  /*0690*/  FMUL R27, R9, R9 ;  /* 0x00000009091b7220 */ /* 0x000fe20000400000 */
[-C--:B------:R-:W-:Y:S01]  /*06a0*/  FFMA R24, R5, R17.reuse, R24 ;  /* 0x0000001105187223 */ /* 0x080fe20000000018 */
[----:B------:R-:W-:Y:S01]  /*06b0*/  FMUL R11, R11, UR14 ;  /* 0x0000000e0b0b7c20 */ /* 0x000fe20008400000 */
[----:B------:R-:W-:Y:S01]  /*06c0*/  FFMA R17, R23, R17, R22 ;  /* 0x0000001117117223 */ /* 0x000fe20000000016 */
[----:B------:R-:W-:Y:S01]  /*06d0*/  FFMA R27, R8, R8, R27 ;  /* 0x00000008081b7223 */ /* 0x000fe2000000001b */
[----:B--2---:R-:W-:Y:S01]  /*06e0*/  FADD R10, -R18, R13 ;  /* 0x0000000d120a7221 */ /* 0x004fe20000000100 */
[----:B------:R-:W-:Y:S01]  /*06f0*/  FADD R12, -R21, R12 ;  /* 0x0000000c150c7221 */ /* 0x000fe20000000100 */
[----:B------:R-:W-:Y:S01]  /*0700*/  FADD R14, -R19, R14 ;  /* 0x0000000e130e7221 */ /* 0x000fe20000000100 */
[----:B------:R-:W-:Y:S01]  /*0710*/  FFMA R27, R26, R26, R27 ;  /* 0x0000001a1a1b7223 */ /* 0x000fe2000000001b */
[----:B------:R-:W-:Y:S01]  /*0720*/  FMUL R13, R10, R10 ;  /* 0x0000000a0a0d7220 */ /* 0x000fe20000400000 */
[----:B------:R-:W-:-:S02]  /*0730*/  FMUL R22, R15, UR14 ;  /* 0x0000000e0f167c20 */ /* 0x000fc40008400000 */
[----:B------:R-:W-:Y:S01]  /*0740*/  FADD R27, R27, UR15 ;  /* 0x0000000f1b1b7e21 */ /* 0x000fe20008000000 */
[----:B------:R-:W-:-:S04]  /*0750*/  FFMA R13, R12, R12, R13 ;  /* 0x0000000c0c0d7223 */ /* 0x000fc8000000000d */
[----:B------:R-:W-:Y:S01]  /*0760*/  FFMA R13, R14, R14, R13 ;  /* 0x0000000e0e0d7223 */ /* 0x000fe2000000000d */
[----:B------:R-:W-:-:S03]  /*0770*/  FSETP.GEU.AND P0, PT, |R27|, 1.175494350822287508e-38, PT ;  /* 0x008000001b00780b */ /* 0x000fc60003f0e200 */
[----:B------:R-:W-:-:S05]  /*0780*/  FADD R29, R13, UR15 ;  /* 0x0000000f0d1d7e21 */ /* 0x000fca0008000000 */
[----:B------:R-:W-:-:S05]  /*0790*/  FSETP.GEU.AND P1, PT, |R29|, 1.175494350822287508e-38, PT ;  /* 0x008000001d00780b */ /* 0x000fca0003f2e200 */
[----:B------:R-:W-:-:S04]  /*07a0*/  @!P0 FMUL R27, R27, 16777216 ;  /* 0x4b8000001b1b8820 */ /* 0x000fc80000400000 */
[----:B------:R-:W0:Y:S04]  /*07b0*/  MUFU.RSQ R13, R27 ;  /* 0x0000001b000d7308 */ /* 0x000e280000001400 */
[----:B------:R-:W-:-:S04]  /*07c0*/  @!P1 FMUL R29, R29, 16777216 ;  /* 0x4b8000001d1d9820 */ /* 0x000fc80000400000 */
[----:B------:R-:W1:Y:S01]  /*07d0*/  MUFU.RSQ R6, R29 ;  /* 0x0000001d00067308 */ /* 0x000e620000001400 */
[----:B0-----:R-:W-:-:S04]  /*07e0*/  @!P0 FMUL R13, R13, 4096 ;  /* 0x458000000d0d8820 */ /* 0x001fc80000400000 */
[----:B------:R-:W-:Y:S01]  /*07f0*/  FMUL R4, R13, R13 ;  /* 0x0000000d0d047220 */ /* 0x000fe20000400000 */
[----:B-1----:R-:W-:-:S03]  /*0800*/  @!P1 FMUL R6, R6, 4096 ;  /* 0x4580000006069820 */ /* 0x002fc60000400000 */
[----:B------:R-:W-:Y:S01]  /*0810*/  FMUL R4, R13, R4 ;  /* 0x000000040d047220 */ /* 0x000fe20000400000 */
[----:B------:R-:W-:-:S03]  /*0820*/  FMUL R5, R6, R6 ;  /* 0x0000000606057220 */ /* 0x000fc60000400000 */
[----:B------:R-:W-:Y:S01]  /*0830*/  FMUL R4, R4, R11 ;  /* 0x0000000b04047220 */ /* 0x000fe20000400000 */
[----:B------:R-:W-:-:S03]  /*0840*/  FMUL R5, R6, R5 ;  /* 0x0000000506057220 */ /* 0x000fc60000400000 */
[-C--:B------:R-:W-:Y:S01]  /*0850*/  FFMA R25, R8, R4.reuse, R25 ;  /* 0x0000000408197223 */ /* 0x080fe20000000019 */
[-C--:B------:R-:W-:Y:S01]  /*0860*/  FFMA R9, R9, R4.reuse, R24 ;  /* 0x0000000409097223 */ /* 0x080fe20000000018 */
[----:B------:R-:W-:Y:S01]  /*0870*/  FFMA R17, R26, R4, R17 ;  /* 0x000000041a117223 */ /* 0x000fe20000000011 */
[----:B------:R-:W-:-:S04]  /*0880*/  FMUL R5, R5, R22 ;  /* 0x0000001605057220 */ /* 0x000fc80000400000 */
[-C--:B------:R-:W-:Y:S01]  /*0890*/  FFMA R13, R12, R5.reuse, R25 ;  /* 0x000000050c0d7223 */ /* 0x080fe20000000019 */
[-C--:B------:R-:W-:Y:S01]  /*08a0*/  FFMA R12, R10, R5.reuse, R9 ;  /* 0x000000050a0c7223 */ /* 0x080fe20000000009 */
[----:B------:R-:W-:Y:S01]  /*08b0*/  FFMA R17, R14, R5, R17 ;  /* 0x000000050e117223 */ /* 0x000fe20000000011 */
[----:B------:R-:W-:Y:S06]  /*08c0*/  BRA.U UP0, `(.L_x_5) ;  /* 0xfffffff900c07547 */ /* 0x000fec000b83ffff */
.L_x_4:
[----:B------:R-:W-:-:S09]  /*08d0*/  UISETP.NE.AND UP0, UPT, UR13, URZ, UPT ;  /* 0x000000ff0d00728c */ /* 0x000fd2000bf05270 */
[----:B------:R-:W-:Y:S05]  /*08e0*/  BRA.U !UP0, `(.L_x_3) ;  /* 0x0000000508247547 */ /* 0x000fea000b800000 */
[----:B------:R-:W-:Y:S02]  /*08f0*/  UISETP.NE.AND UP0, UPT, UR13, 0x1, UPT ;  /* 0x000000010d00788c */ /* 0x000fe4000bf05270 */
[----:B------:R-:W-:-:S04]  /*0900*/  ULOP3.LUT UR6, UR7, 0x1, URZ, 0xc0, !UPT ;  /* 0x0000000107067892 */ /* 0x000fc8000f8ec0ff */
[----:B------:R-:W-:-:S03]  /*0910*/  UISETP.NE.U32.AND UP1, UPT, UR6, 0x1, UPT ;  /* 0x000000010600788c */ /* 0x000fc6000bf25070 */
[----:B------:R-:W-:Y:S08]  /*0920*/  BRA.U !UP0, `(.L_x_6) ;  /* 0x0000000108b07547 */ /* 0x000ff0000b800000 */
[----:B------:R-:W1:Y:S01]  /*0930*/  S2UR UR7, SR_CgaCtaId ;  /* 0x00000000000779c3 */ /* 0x000e620000008800 */
[----:B------:R-:W-:Y:S02]  /*0940*/  UMOV UR6, 0x400 ;  /* 0x0000040000067882 */ /* 0x000fe40000000000 */
[----:B-1----:R-:W-:-:S04]  /*0950*/  ULEA UR6, UR7, UR6, 0x18 ;  /* 0x0000000607067291 */ /* 0x002fc8000f8ec0ff */
[----:B------:R-:W-:Y:S02]  /*0960*/  ULEA UR6, UR5, UR6, 0x4 ;  /* 0x0000000605067291 */ /* 0x000fe4000f8e20ff */
[----:B------:R-:W-:-:S07]  /*0970*/  UIADD3 UR5, UPT, UPT, UR5, 0x2, URZ ;  /* 0x0000000205057890 */ /* 0x000fce000fffe0ff */
[----:B0-----:R-:W0:Y:S04]  /*0980*/  LDS.128 R4, [UR6] ;  /* 0x00000006ff047984 */ /* 0x001e280008000c00 */
[----:B------:R-:W1:Y:S01]  /*0990*/  LDS.128 R8, [UR6+0x10] ;  /* 0x00001006ff087984 */ /* 0x000e620008000c00 */
[----:B------:R-:W2:Y:S01]  /*09a0*/  LDCU.64 UR6, c[0x0][0x398] ;  /* 0x00007300ff0677ac */ /* 0x000ea20008000a00 */
[C---:B0----5:R-:W-:Y:S01]  /*09b0*/  FADD R5, -R18.reuse, R5 ;  /* 0x0000000512057221 */ /* 0x061fe20000000100 */
[----:B------:R-:W-:Y:S01]  /*09c0*/  FADD R4, -R21, R4 ;  /* 0x0000000415047221 */ /* 0x000fe20000000100 */
[----:B------:R-:W-:Y:S01]  /*09d0*/  FADD R6, -R19, R6 ;  /* 0x0000000613067221 */ /* 0x000fe20000000100 */
[----:B--2---:R-:W-:Y:S01]  /*09e0*/  FMUL R22, R7, UR6 ;  /* 0x0000000607167c20 */ /* 0x004fe20008400000 */
[----:B-1----:R-:W-:Y:S01]  /*09f0*/  FADD R9, -R18, R9 ;  /* 0x0000000912097221 */ /* 0x002fe20000000100 */
[----:B------:R-:W-:Y:S01]  /*0a00*/  FMUL R15, R5, R5 ;  /* 0x00000005050f7220 */ /* 0x000fe20000400000 */
[----:B------:R-:W-:Y:S01]  /*0a10*/  FADD R8, -R21, R8 ;  /* 0x0000000815087221 */ /* 0x000fe20000000100 */
[----:B------:R-:W-:Y:S01]  /*0a20*/  FADD R10, -R19, R10 ;  /* 0x0000000a130a7221 */ /* 0x000fe20000000100 */
[----:B------:R-:W-:Y:S01]  /*0a30*/  FMUL R23, R9, R9 ;  /* 0x0000000909177220 */ /* 0x000fe20000400000 */
[----:B------:R-:W-:Y:S01]  /*0a40*/  FFMA R15, R4, R4, R15 ;  /* 0x00000004040f7223 */ /* 0x000fe2000000000f */
[----:B------:R-:W-:-:S02]  /*0a50*/  FMUL R11, R11, UR6 ;  /* 0x000000060b0b7c20 */ /* 0x000fc40008400000 */
[----:B------:R-:W-:Y:S01]  /*0a60*/  FFMA R23, R8, R8, R23 ;  /* 0x0000000808177223 */ /* 0x000fe20000000017 */
[----:B------:R-:W-:-:S03]  /*0a70*/  FFMA R15, R6, R6, R15 ;  /* 0x00000006060f7223 */ /* 0x000fc6000000000f */
[----:B------:R-:W-:Y:S01]  /*0a80*/  FFMA R23, R10, R10, R23 ;  /* 0x0000000a0a177223 */ /* 0x000fe20000000017 */
[----:B------:R-:W-:-:S03]  /*0a90*/  FADD R15, R15, UR7 ;  /* 0x000000070f0f7e21 */ /* 0x000fc60008000000 */
[----:B------:R-:W-:Y:S02]  /*0aa0*/  FADD R24, R23, UR7 ;  /* 0x0000000717187e21 */ /* 0x000fe40008000000 */
[----:B------:R-:W-:-:S03]  /*0ab0*/  FSETP.GEU.AND P0, PT, |R15|, 1.175494350822287508e-38, PT ;  /* 0x008000000f00780b */ /* 0x000fc60003f0e200 */
[----:B------:R-:W-:-:S10]  /*0ac0*/  FSETP.GEU.AND P1, PT, |R24|, 1.175494350822287508e-38, PT ;  /* 0x008000001800780b */ /* 0x000fd40003f2e200 */
[----:B------:R-:W-:-:S03]  /*0ad0*/  @!P0 FMUL R15, R15, 16777216 ;  /* 0x4b8000000f0f8820 */ /* 0x000fc60000400000 */
[----:B------:R-:W-:Y:S01]  /*0ae0*/  @!P1 FMUL R24, R24, 16777216 ;  /* 0x4b80000018189820 */ /* 0x000fe20000400000 */
[----:B------:R-:W0:Y:S08]  /*0af0*/  MUFU.RSQ R14, R15 ;  /* 0x0000000f000e7308 */ /* 0x000e300000001400 */
        /* <DEDUP_REMOVED lines=14> */
[----:B------:R-:W-:-:S07]  /*0be0*/  FFMA R17, R10, R11, R17 ;  /* 0x0000000b0a117223 */ /* 0x000fce0000000011 */
.L_x_6:
[----:B------:R-:W-:Y:S05]  /*0bf0*/  BRA.U UP1, `(.L_x_3) ;  /* 0x0000000101607547 */ /* 0x000fea000b800000 */
[----:B------:R-:W1:Y:S01]  /*0c00*/  S2UR UR7, SR_CgaCtaId ;  /* 0x00000000000779c3 */ /* 0x000e620000008800 */
[----:B------:R-:W-:Y:S02]  /*0c10*/  UMOV UR6, 0x400 ;  /* 0x0000040000067882 */ /* 0x000fe40000000000 */
[----:B-1----:R-:W-:-:S04]  /*0c20*/  ULEA UR6, UR7, UR6, 0x18 ;  /* 0x0000000607067291 */ /* 0x002fc8000f8ec0ff */
[----:B------:R-:W-:-:S07]  /*0c30*/  ULEA UR5, UR5, UR6, 0x4 ;  /* 0x0000000605057291 */ /* 0x000fce000f8e20ff */
[----:B------:R-:W1:Y:S02]  /*0c40*/  LDCU.64 UR6, c[0x0][0x398] ;  /* 0x00007300ff0677ac */ /* 0x000e640008000a00 */
[----:B0-----:R-:W0:Y:S02]  /*0c50*/  LDS.128 R4, [UR5] ;  /* 0x00000005ff047984 */ /* 0x001e240008000c00 */
[----:B0----5:R-:W-:Y:S01]  /*0c60*/  FADD R5, -R18, R5 ;  /* 0x0000000512057221 */ /* 0x021fe20000000100 */
[----:B------:R-:W-:Y:S01]  /*0c70*/  FADD R4, -R21, R4 ;  /* 0x0000000415047221 */ /* 0x000fe20000000100 */
[----:B------:R-:W-:Y:S01]  /*0c80*/  FADD R6, -R19, R6 ;  /* 0x0000000613067221 */ /* 0x000fe20000000100 */
[----:B-1----:R-:W-:Y:S01]  /*0c90*/  FMUL R10, R7, UR6 ;  /* 0x00000006070a7c20 */ /* 0x002fe20008400000 */
[----:B------:R-:W-:-:S04]  /*0ca0*/  FMUL R9, R5, R5 ;  /* 0x0000000505097220 */ /* 0x000fc80000400000 */
[----:B------:R-:W-:-:S04]  /*0cb0*/  FFMA R9, R4, R4, R9 ;  /* 0x0000000404097223 */ /* 0x000fc80000000009 */
[----:B------:R-:W-:-:S04]  /*0cc0*/  FFMA R9, R6, R6, R9 ;  /* 0x0000000606097223 */ /* 0x000fc80000000009 */
[----:B------:R-:W-:-:S05]  /*0cd0*/  FADD R9, R9, UR7 ;  /* 0x0000000709097e21 */ /* 0x000fca0008000000 */
[----:B------:R-:W-:-:S13]  /*0ce0*/  FSETP.GEU.AND P0, PT, |R9|, 1.175494350822287508e-38, PT ;  /* 0x008000000900780b */ /* 0x000fda0003f0e200 */
[----:B------:R-:W-:-:S04]  /*0cf0*/  @!P0 FMUL R9, R9, 16777216 ;  /* 0x4b80000009098820 */ /* 0x000fc80000400000 */
[----:B------:R-:W0:Y:S02]  /*0d00*/  MUFU.RSQ R8, R9 ;  /* 0x0000000900087308 */ /* 0x000e240000001400 */
[----:B0-----:R-:W-:-:S04]  /*0d10*/  @!P0 FMUL R8, R8, 4096 ;  /* 0x4580000008088820 */ /* 0x001fc80000400000 */
[----:B------:R-:W-:-:S04]  /*0d20*/  FMUL R11, R8, R8 ;  /* 0x00000008080b7220 */ /* 0x000fc80000400000 */
[----:B------:R-:W-:-:S04]  /*0d30*/  FMUL R11, R8, R11 ;  /* 0x0000000b080b7220 */ /* 0x000fc80000400000 */
[----:B------:R-:W-:-:S04]  /*0d40*/  FMUL R10, R11, R10 ;  /* 0x0000000a0b0a7220 */ /* 0x000fc80000400000 */
[-C--:B------:R-:W-:Y:S01]  /*0d50*/  FFMA R13, R4, R10.reuse, R13 ;  /* 0x0000000a040d7223 */ /* 0x080fe2000000000d */
[-C--:B------:R-:W-:Y:S01]  /*0d60*/  FFMA R12, R5, R10.reuse, R12 ;  /* 0x0000000a050c7223 */ /* 0x080fe2000000000c */
[----:B------:R-:W-:-:S07]  /*0d70*/  FFMA R17, R6, R10, R17 ;  /* 0x0000000a06117223 */ /* 0x000fce0000000011 */
.L_x_3:
[----:B------:R-:W-:Y:S01]  /*0d80*/  BAR.SYNC.DEFER_BLOCKING 0x0 ;  /* 0x0000000000007b1d */ /* 0x000fe20000010000 */
[----:B------:R-:W-:Y:S02]  /*0d90*/  UIADD3 UR4, UPT, UPT, UR4, 0x100, URZ ;  /* 0x0000010004047890 */ /* 0x000fe4000fffe0ff */
[----:B-1----:R-:W-:Y:S02]  /*0da0*/  UIADD3 UR9, UPT, UPT, UR9, -0x100, URZ ;  /* 0xffffff0009097890 */ /* 0x002fe4000fffe0ff */
[----:B------:R-:W-:-:S09]  /*0db0*/  UISETP.GE.AND UP0, UPT, UR4, UR12, UPT ;  /* 0x0000000c0400728c */ /* 0x000fd2000bf06270 */
[----:B------:R-:W-:Y:S05]  /*0dc0*/  BRA.U !UP0, `(.L_x_7) ;  /* 0xfffffff508007547 */ /* 0x000fea000b83ffff */
.L_x_2:
[----:B------:R-:W-:-:S13]  /*0dd0*/  ISETP.GE.AND P0, PT, R20, UR12, PT ;  /* 0x0000000c14007c0c */ /* 0x000fda000bf06270 */
[----:B------:R-:W-:Y:S05]  /*0de0*/  @P0 EXIT ;  /* 0x000000000000094d */ /* 0x000fea0003800000 */
[----:B0-----:R-:W0:Y:S01]  /*0df0*/  LDC.64 R6, c[0x0][0x388] ;  /* 0x0000e200ff067b82 */ /* 0x001e220000000a00 */
[----:B------:R-:W1:Y:S07]  /*0e00*/  LDCU UR4, c[0x0][0x394] ;  /* 0x00007280ff0477ac */ /* 0x000e6e0008000800 */
[----:B------:R-:W2:Y:S01]  /*0e10*/  LDC.64 R4, c[0x0][0x380] ;  /* 0x0000e000ff047b82 */ /* 0x000ea20000000a00 */
[----:B-1---5:R-:W-:Y:S01]  /*0e20*/  FFMA R2, R13, UR4, R2 ;  /* 0x000000040d027c23 */ /* 0x022fe20008000002 */
[----:B------:R-:W-:Y:S01]  /*0e30*/  FFMA R3, R12, UR4, R3 ;  /* 0x000000040c037c23 */ /* 0x000fe20008000003 */
[----:B------:R-:W-:-:S02]  /*0e40*/  FFMA R16, R17, UR4, R16 ;  /* 0x0000000411107c23 */ /* 0x000fc40008000010 */
[----:B------:R-:W-:Y:S01]  /*0e50*/  FFMA R21, R2, UR4, R21 ;  /* 0x0000000402157c23 */ /* 0x000fe20008000015 */
[----:B0-----:R-:W-:-:S04]  /*0e60*/  IMAD.WIDE R6, R20, 0x10, R6 ;  /* 0x0000001014067825 */ /* 0x001fc800078e0206 */
[----:B------:R-:W-:Y:S01]  /*0e70*/  FFMA R9, R3, UR4, R18 ;  /* 0x0000000403097c23 */ /* 0x000fe20008000012 */
[----:B------:R-:W-:Y:S01]  /*0e80*/  FFMA R19, R16, UR4, R19 ;  /* 0x0000000410137c23 */ /* 0x000fe20008000013 */
[----:B------:R-:W-:Y:S01]  /*0e90*/  STG.E desc[UR10][R6.64], R2 ;  /* 0x0000000206007986 */ /* 0x000fe2000c10190a */
[----:B--2---:R-:W-:-:S03]  /*0ea0*/  IMAD.WIDE R4, R20, 0x10, R4 ;  /* 0x0000001014047825 */ /* 0x004fc600078e0204 */
[----:B------:R-:W-:Y:S04]  /*0eb0*/  STG.E desc[UR10][R6.64+0x4], R3 ;  /* 0x0000040306007986 */ /* 0x000fe8000c10190a */
[----:B------:R-:W-:Y:S04]  /*0ec0*/  STG.E desc[UR10][R6.64+0x8], R16 ;  /* 0x0000081006007986 */ /* 0x000fe8000c10190a */
[----:B------:R-:W-:Y:S04]  /*0ed0*/  STG.E desc[UR10][R4.64], R21 ;  /* 0x0000001504007986 */ /* 0x000fe8000c10190a */
[----:B------:R-:W-:Y:S04]  /*0ee0*/  STG.E desc[UR10][R4.64+0x4], R9 ;  /* 0x0000040904007986 */ /* 0x000fe8000c10190a */
[----:B------:R-:W-:Y:S01]  /*0ef0*/  STG.E desc[UR10][R4.64+0x8], R19 ;  /* 0x0000081304007986 */ /* 0x000fe2000c10190a */
[----:B------:R-:W-:Y:S05]  /*0f00*/  EXIT ;  /* 0x000000000000794d */ /* 0x000fea0003800000 */
.L_x_8:
[----:B------:R-:W-:-:S00]  /*0f10*/  BRA `(.L_x_8) ;  /* 0xfffffffc00fc7947 */ /* 0x000fc0000383ffff */
[----:B------:R-:W-:-:S00]  /*0f20*/  NOP ;  /* 0x0000000000007918 */ /* 0x000fc00000000000 */
        /* <DEDUP_REMOVED lines=13> */
.L_x_9:


//--------------------- .nv.shared._Z8gpu_stepILi256EEvP4BodyP3Velifff --------------------------
	.section	.nv.shared._Z8gpu_stepILi256EEvP4BodyP3Velifff,"aw",@nobits
	.sectionflags	@""
	.align	16
	.zero		1024


//--------------------- .nv.shared.reserved.0     --------------------------
	.section	.nv.shared.reserved.0,"aw",@nobits
	.weak		__nv_reservedSMEM_offset_0_alias
	.size		__nv_reservedSMEM_offset_0_alias, 0, 64
	.other		__nv_reservedSMEM_offset_0_alias,@"STO_CUDA_RESERVED_SHARED STV_DEFAULT"
__nv_reservedSMEM_offset_0_alias:
	.zero		0
	.zero		64


//--------------------- .nv.constant0._Z8gpu_stepILi256EEvP4BodyP3Velifff --------------------------
	.section	.nv.constant0._Z8gpu_stepILi256EEvP4BodyP3Velifff,"a",@progbits
	.sectionflags	@""
	.align	4
.nv.constant0._Z8gpu_stepILi256EEvP4BodyP3Velifff:
	.zero		928


//--------------------- SYMBOLS --------------------------

	.type		.nv.reservedSmem.offset0,@object
	.size		.nv.reservedSmem.offset0,0x4
	.type		.nv.reservedSmem.cap,@object
	.size		.nv.reservedSmem.cap,0x4
